//
// Generated by NVIDIA NVVM Compiler
//
// Compiler Build ID: CL-36424714
// Cuda compilation tools, release 13.0, V13.0.88
// Based on NVVM 20.0.0
//

.version 9.0
.target sm_100
.address_size 64

	// .globl	_Z14drawMandelbrotP3RGBPdS1_

.visible .entry _Z14drawMandelbrotP3RGBPdS1_(
	.param .u64 .ptr .align 1 _Z14drawMandelbrotP3RGBPdS1__param_0,
	.param .u64 .ptr .align 1 _Z14drawMandelbrotP3RGBPdS1__param_1,
	.param .u64 .ptr .align 1 _Z14drawMandelbrotP3RGBPdS1__param_2
)
{
	.reg .pred 	%p<7>;
	.reg .b32 	%r<27>;
	.reg .b64 	%rd<13>;
	.reg .b64 	%fd<23>;

	ld.param.u64 	%rd1, [_Z14drawMandelbrotP3RGBPdS1__param_0];
	ld.param.u64 	%rd2, [_Z14drawMandelbrotP3RGBPdS1__param_1];
	ld.param.u64 	%rd3, [_Z14drawMandelbrotP3RGBPdS1__param_2];
	mov.u32 	%r5, %ctaid.y;
	mov.u32 	%r6, %ntid.y;
	mov.u32 	%r7, %tid.y;
	mad.lo.s32 	%r1, %r5, %r6, %r7;
	mov.u32 	%r8, %ctaid.x;
	mov.u32 	%r9, %ntid.x;
	mov.u32 	%r10, %tid.x;
	mad.lo.s32 	%r2, %r8, %r9, %r10;
	setp.gt.u32 	%p1, %r1, 2000;
	setp.gt.s32 	%p2, %r2, 2000;
	or.pred  	%p3, %p1, %p2;
	@%p3 bra 	$L__BB0_4;
	cvta.to.global.u64 	%rd4, %rd2;
	cvta.to.global.u64 	%rd5, %rd3;
	mul.wide.s32 	%rd6, %r2, 8;
	add.s64 	%rd7, %rd4, %rd6;
	ld.global.f64 	%fd1, [%rd7];
	mul.wide.u32 	%rd8, %r1, 8;
	add.s64 	%rd9, %rd5, %rd8;
	ld.global.f64 	%fd2, [%rd9];
	mov.b32 	%r26, 0;
	mov.f64 	%fd19, 0d0000000000000000;
	mov.f64 	%fd20, %fd19;
	mov.f64 	%fd21, %fd19;
	mov.f64 	%fd22, %fd19;
$L__BB0_2:
	sub.f64 	%fd12, %fd20, %fd19;
	add.f64 	%fd7, %fd12, %fd1;
	add.f64 	%fd13, %fd22, %fd22;
	fma.rn.f64 	%fd21, %fd13, %fd21, %fd2;
	add.s32 	%r4, %r26, 1;
	setp.lt.u32 	%p4, %r26, 499;
	mul.f64 	%fd20, %fd7, %fd7;
	mul.f64 	%fd19, %fd21, %fd21;
	add.f64 	%fd14, %fd20, %fd19;
	setp.lt.f64 	%p5, %fd14, 0d4010000000000000;
	and.pred  	%p6, %p4, %p5;
	mov.f64 	%fd22, %fd7;
	mov.u32 	%r26, %r4;
	@%p6 bra 	$L__BB0_2;
	cvt.rn.f64.u32 	%fd16, %r4;
	div.rn.f64 	%fd17, %fd16, 0d407F400000000000;
	mul.f64 	%fd18, %fd17, 0d4170000000000000;
	cvt.rzi.s32.f64 	%r12, %fd18;
	shr.s32 	%r13, %r12, 31;
	shr.u32 	%r14, %r13, 16;
	add.s32 	%r15, %r12, %r14;
	shr.s32 	%r16, %r15, 16;
	and.b32  	%r17, %r15, -65536;
	sub.s32 	%r18, %r12, %r17;
	shr.s32 	%r19, %r18, 31;
	shr.u32 	%r20, %r19, 24;
	add.s32 	%r21, %r18, %r20;
	shr.s32 	%r22, %r21, 8;
	and.b32  	%r23, %r21, -256;
	sub.s32 	%r24, %r18, %r23;
	mad.lo.s32 	%r25, %r1, 2000, %r2;
	cvta.to.global.u64 	%rd10, %rd1;
	mul.wide.s32 	%rd11, %r25, 12;
	add.s64 	%rd12, %rd10, %rd11;
	st.global.u32 	[%rd12], %r22;
	st.global.u32 	[%rd12+4], %r24;
	st.global.u32 	[%rd12+8], %r16;
$L__BB0_4:
	ret;

}


// ===== COMPILED SASS (sm_100) =====

	.target	sm_100

	.elftype	@"ET_EXEC"


//--------------------- .note.nv.tkinfo           --------------------------
	.section	.note.nv.tkinfo,"",@"SHT_NOTE"
	.sectionflags	@"SHF_NOTE_NV_TKINFO"
	.tkinfo
        /*0018*/ 	.word	0x00000002
        /*0030*/ 	.string	""
        /*0030*/ 	.string	"ptxas"
        /*0030*/ 	.string	"Cuda compilation tools, release 13.0, V13.0.88"
        /*0030*/ 	.string	"Build cuda_13.0.r13.0/compiler.36424714_0"
        /*0030*/ 	.string	"-arch sm_100 -m 64 "



//--------------------- .note.nv.cuinfo           --------------------------
	.section	.note.nv.cuinfo,"",@"SHT_NOTE"
	.sectionflags	@"SHF_NOTE_NV_CUINFO"
        /*0018*/ 	.short	0x0002
        /*001a*/ 	.short	0x0064
        /*001c*/ 	.short	0x0082
	.zero		2


//--------------------- .nv.info                  --------------------------
	.section	.nv.info,"",@"SHT_CUDA_INFO"
	.align	4


	//----- nvinfo : EIATTR_REGCOUNT
	.align		4
        /*0000*/ 	.byte	0x04, 0x2f
        /*0002*/ 	.short	(.L_1 - .L_0)
	.align		4
.L_0:
        /*0004*/ 	.word	index@(_Z14drawMandelbrotP3RGBPdS1_)
        /*0008*/ 	.word	0x00000018


	//----- nvinfo : EIATTR_FRAME_SIZE
	.align		4
.L_1:
        /*000c*/ 	.byte	0x04, 0x11
        /*000e*/ 	.short	(.L_3 - .L_2)
	.align		4
.L_2:
        /*0010*/ 	.word	index@($__internal_0_$__cuda_sm20_div_rn_f64_full)
        /*0014*/ 	.word	0x00000000


	//----- nvinfo : EIATTR_FRAME_SIZE
	.align		4
.L_3:
        /*0018*/ 	.byte	0x04, 0x11
        /*001a*/ 	.short	(.L_5 - .L_4)
	.align		4
.L_4:
        /*001c*/ 	.word	index@(_Z14drawMandelbrotP3RGBPdS1_)
        /*0020*/ 	.word	0x00000000


	//----- nvinfo : EIATTR_MIN_STACK_SIZE
	.align		4
.L_5:
        /*0024*/ 	.byte	0x04, 0x12
        /*0026*/ 	.short	(.L_7 - .L_6)
	.align		4
.L_6:
        /*0028*/ 	.word	index@(_Z14drawMandelbrotP3RGBPdS1_)
        /*002c*/ 	.word	0x00000000
.L_7:


//--------------------- .nv.compat                --------------------------
	.section	.nv.compat,"",@"SHT_CUDA_COMPAT_INFO"
	.align	4
        /*0000*/ 	.byte	0x02, 0x09, 0x00, 0x00, 0x02, 0x02, 0x01, 0x00, 0x02, 0x05, 0x05, 0x00, 0x03, 0x07, 0x01, 0x01
        /*0010*/ 	.byte	0x02, 0x03, 0x00, 0x00, 0x02, 0x06, 0x01, 0x00, 0x04, 0x0b, 0x08, 0x00, 0x01, 0x00, 0x00, 0x00
        /*0020*/ 	.byte	0x00, 0x00, 0x00, 0x00


//--------------------- .nv.info._Z14drawMandelbrotP3RGBPdS1_ --------------------------
	.section	.nv.info._Z14drawMandelbrotP3RGBPdS1_,"",@"SHT_CUDA_INFO"
	.sectionflags	@""
	.align	4


	//----- nvinfo : EIATTR_CUDA_API_VERSION
	.align		4
        /*0000*/ 	.byte	0x04, 0x37
        /*0002*/ 	.short	(.L_9 - .L_8)
.L_8:
        /*0004*/ 	.word	0x00000082


	//----- nvinfo : EIATTR_KPARAM_INFO
	.align		4
.L_9:
        /*0008*/ 	.byte	0x04, 0x17
        /*000a*/ 	.short	(.L_11 - .L_10)
.L_10:
        /*000c*/ 	.word	0x00000000
        /*0010*/ 	.short	0x0002
        /*0012*/ 	.short	0x0010
        /*0014*/ 	.byte	0x00, 0xf5, 0x21, 0x00


	//----- nvinfo : EIATTR_KPARAM_INFO
	.align		4
.L_11:
        /*0018*/ 	.byte	0x04, 0x17
        /*001a*/ 	.short	(.L_13 - .L_12)
.L_12:
        /*001c*/ 	.word	0x00000000
        /*0020*/ 	.short	0x0001
        /*0022*/ 	.short	0x0008
        /*0024*/ 	.byte	0x00, 0xf5, 0x21, 0x00


	//----- nvinfo : EIATTR_KPARAM_INFO
	.align		4
.L_13:
        /*0028*/ 	.byte	0x04, 0x17
        /*002a*/ 	.short	(.L_15 - .L_14)
.L_14:
        /*002c*/ 	.word	0x00000000
        /*0030*/ 	.short	0x0000
        /*0032*/ 	.short	0x0000
        /*0034*/ 	.byte	0x00, 0xf5, 0x21, 0x00


	//----- nvinfo : EIATTR_SPARSE_MMA_MASK
	.align		4
.L_15:
        /*0038*/ 	.byte	0x03, 0x50
        /*003a*/ 	.short	0x0000


	//----- nvinfo : EIATTR_MAXREG_COUNT
	.align		4
        /*003c*/ 	.byte	0x03, 0x1b
        /*003e*/ 	.short	0x00ff


	//----- nvinfo : EIATTR_MERCURY_ISA_VERSION
	.align		4
        /*0040*/ 	.byte	0x03, 0x5f
        /*0042*/ 	.short	0x0101


	//----- nvinfo : EIATTR_VRC_CTA_INIT_COUNT
	.align		4
        /*0044*/ 	.byte	0x02, 0x4a
	.zero		1
	.zero		1


	//----- nvinfo : EIATTR_EXIT_INSTR_OFFSETS
	.align		4
        /*0048*/ 	.byte	0x04, 0x1c
        /*004a*/ 	.short	(.L_17 - .L_16)


	//   ....[0]....
.L_16:
        /*004c*/ 	.word	0x000000b0


	//   ....[1]....
        /*0050*/ 	.word	0x000004e0


	//----- nvinfo : EIATTR_CRS_STACK_SIZE
	.align		4
.L_17:
        /*0054*/ 	.byte	0x04, 0x1e
        /*0056*/ 	.short	(.L_19 - .L_18)
.L_18:
        /*0058*/ 	.word	0x00000000


	//----- nvinfo : EIATTR_CBANK_PARAM_SIZE
	.align		4
.L_19:
        /*005c*/ 	.byte	0x03, 0x19
        /*005e*/ 	.short	0x0018


	//----- nvinfo : EIATTR_PARAM_CBANK
	.align		4
        /*0060*/ 	.byte	0x04, 0x0a
        /*0062*/ 	.short	(.L_21 - .L_20)
	.align		4
.L_20:
        /*0064*/ 	.word	index@(.nv.constant0._Z14drawMandelbrotP3RGBPdS1_)
        /*0068*/ 	.short	0x0380
        /*006a*/ 	.short	0x0018


	//----- nvinfo : EIATTR_SW_WAR
	.align		4
.L_21:
        /*006c*/ 	.byte	0x04, 0x36
        /*006e*/ 	.short	(.L_23 - .L_22)
.L_22:
        /*0070*/ 	.word	0x00000008
.L_23:


//--------------------- .nv.callgraph             --------------------------
	.section	.nv.callgraph,"",@"SHT_CUDA_CALLGRAPH"
	.align	4
	.sectionentsize	8
	.align		4
        /*0000*/ 	.word	0x00000000
	.align		4
        /*0004*/ 	.word	0xffffffff
	.align		4
        /*0008*/ 	.word	0x00000000
	.align		4
        /*000c*/ 	.word	0xfffffffe
	.align		4
        /*0010*/ 	.word	0x00000000
	.align		4
        /*0014*/ 	.word	0xfffffffd
	.align		4
        /*0018*/ 	.word	0x00000000
	.align		4
        /*001c*/ 	.word	0xfffffffc


//--------------------- .text._Z14drawMandelbrotP3RGBPdS1_ --------------------------
	.section	.text._Z14drawMandelbrotP3RGBPdS1_,"ax",@progbits
	.align	128
        .global         _Z14drawMandelbrotP3RGBPdS1_
        .type           _Z14drawMandelbrotP3RGBPdS1_,@function
        .size           _Z14drawMandelbrotP3RGBPdS1_,(.L_x_9 - _Z14drawMandelbrotP3RGBPdS1_)
        .other          _Z14drawMandelbrotP3RGBPdS1_,@"STO_CUDA_ENTRY STV_DEFAULT"
_Z14drawMandelbrotP3RGBPdS1_:
.text._Z14drawMandelbrotP3RGBPdS1_:
[----:B------:R-:W-:Y:S01]  /*0000*/  LDC R1, c[0x0][0x37c] ;  /* 0x0000df00ff017b82 */ /* 0x000fe20000000800 */
[----:B------:R-:W0:Y:S07]  /*0010*/  S2R R2, SR_TID.X ;  /* 0x0000000000027919 */ /* 0x000e2e0000002100 */
[----:B------:R-:W1:Y:S01]  /*0020*/  LDC R0, c[0x0][0x364] ;  /* 0x0000d900ff007b82 */ /* 0x000e620000000800 */
[----:B------:R-:W1:Y:S07]  /*0030*/  S2R R3, SR_TID.Y ;  /* 0x0000000000037919 */ /* 0x000e6e0000002200 */
[----:B------:R-:W0:Y:S08]  /*0040*/  S2UR UR5, SR_CTAID.X ;  /* 0x00000000000579c3 */ /* 0x000e300000002500 */
[----:B------:R-:W0:Y:S08]  /*0050*/  LDC R5, c[0x0][0x360] ;  /* 0x0000d800ff057b82 */ /* 0x000e300000000800 */
[----:B------:R-:W1:Y:S01]  /*0060*/  S2UR UR4, SR_CTAID.Y ;  /* 0x00000000000479c3 */ /* 0x000e620000002600 */
[----:B0-----:R-:W-:-:S05]  /*0070*/  IMAD R5, R5, UR5, R2 ;  /* 0x0000000505057c24 */ /* 0x001fca000f8e0202 */
[----:B------:R-:W-:Y:S01]  /*0080*/  ISETP.GT.AND P0, PT, R5, 0x7d0, PT ;  /* 0x000007d00500780c */ /* 0x000fe20003f04270 */
[----:B-1----:R-:W-:-:S05]  /*0090*/  IMAD R0, R0, UR4, R3 ;  /* 0x0000000400007c24 */ /* 0x002fca000f8e0203 */
[----:B------:R-:W-:-:S13]  /*00a0*/  ISETP.GT.U32.OR P0, PT, R0, 0x7d0, P0 ;  /* 0x000007d00000780c */ /* 0x000fda0000704470 */
[----:B------:R-:W-:Y:S05]  /*00b0*/  @P0 EXIT ;  /* 0x000000000000094d */ /* 0x000fea0003800000 */
[----:B------:R-:W0:Y:S01]  /*00c0*/  LDC.64 R2, c[0x0][0x388] ;  /* 0x0000e200ff027b82 */ /* 0x000e220000000a00 */
[----:B------:R-:W1:Y:S07]  /*00d0*/  LDCU.64 UR4, c[0x0][0x358] ;  /* 0x00006b00ff0477ac */ /* 0x000e6e0008000a00 */
[----:B------:R-:W2:Y:S01]  /*00e0*/  LDC.64 R6, c[0x0][0x390] ;  /* 0x0000e400ff067b82 */ /* 0x000ea20000000a00 */
[----:B0-----:R-:W-:-:S06]  /*00f0*/  IMAD.WIDE R2, R5, 0x8, R2 ;  /* 0x0000000805027825 */ /* 0x001fcc00078e0202 */
[----:B-1----:R-:W5:Y:S01]  /*0100*/  LDG.E.64 R2, desc[UR4][R2.64] ;  /* 0x0000000402027981 */ /* 0x002f62000c1e1b00 */
[----:B--2---:R-:W-:-:S06]  /*0110*/  IMAD.WIDE.U32 R6, R0, 0x8, R6 ;  /* 0x0000000800067825 */ /* 0x004fcc00078e0006 */
[----:B------:R-:W5:Y:S01]  /*0120*/  LDG.E.64 R6, desc[UR4][R6.64] ;  /* 0x0000000406067981 */ /* 0x000f62000c1e1b00 */
[----:B------:R-:W-:Y:S01]  /*0130*/  BSSY.RECONVERGENT B0, `(.L_x_0) ;  /* 0x0000011000007945 */ /* 0x000fe20003800200 */
[----:B------:R-:W-:Y:S01]  /*0140*/  IMAD.MOV.U32 R4, RZ, RZ, RZ ;  /* 0x000000ffff047224 */ /* 0x000fe200078e00ff */
[----:B------:R-:W-:Y:S02]  /*0150*/  CS2R R8, SRZ ;  /* 0x0000000000087805 */ /* 0x000fe4000001ff00 */
[----:B------:R-:W-:Y:S02]  /*0160*/  CS2R R10, SRZ ;  /* 0x00000000000a7805 */ /* 0x000fe4000001ff00 */
[----:B------:R-:W-:Y:S02]  /*0170*/  CS2R R12, SRZ ;  /* 0x00000000000c7805 */ /* 0x000fe4000001ff00 */
[----:B------:R-:W-:-:S07]  /*0180*/  CS2R R14, SRZ ;  /* 0x00000000000e7805 */ /* 0x000fce000001ff00 */
.L_x_1:
[----:B------:R-:W-:Y:S01]  /*0190*/  DADD R8, R10, -R8 ;  /* 0x000000000a087229 */ /* 0x000fe20000000808 */
[C---:B------:R-:W-:Y:S01]  /*01a0*/  ISETP.LT.U32.AND P1, PT, R4.reuse, 0x1f3, PT ;  /* 0x000001f30400780c */ /* 0x040fe20003f21070 */
[----:B------:R-:W-:Y:S01]  /*01b0*/  DADD R10, R14, R14 ;  /* 0x000000000e0a7229 */ /* 0x000fe2000000000e */
[----:B------:R-:W-:-:S05]  /*01c0*/  VIADD R4, R4, 0x1 ;  /* 0x0000000104047836 */ /* 0x000fca0000000000 */
[----:B-----5:R-:W-:Y:S02]  /*01d0*/  DADD R14, R2, R8 ;  /* 0x00000000020e7229 */ /* 0x020fe40000000008 */
[----:B------:R-:W-:-:S06]  /*01e0*/  DFMA R12, R10, R12, R6 ;  /* 0x0000000c0a0c722b */ /* 0x000fcc0000000006 */
[----:B------:R-:W-:Y:S02]  /*01f0*/  DMUL R10, R14, R14 ;  /* 0x0000000e0e0a7228 */ /* 0x000fe40000000000 */
[----:B------:R-:W-:-:S08]  /*0200*/  DMUL R8, R12, R12 ;  /* 0x0000000c0c087228 */ /* 0x000fd00000000000 */
[----:B------:R-:W-:-:S08]  /*0210*/  DADD R16, R10, R8 ;  /* 0x000000000a107229 */ /* 0x000fd00000000008 */
[----:B------:R-:W-:-:S14]  /*0220*/  DSETP.GEU.AND P0, PT, R16, 4, PT ;  /* 0x401000001000742a */ /* 0x000fdc0003f0e000 */
[----:B------:R-:W-:Y:S05]  /*0230*/  @!P0 BRA P1, `(.L_x_1) ;  /* 0xfffffffc00d48947 */ /* 0x000fea000083ffff */
[----:B------:R-:W-:Y:S05]  /*0240*/  BSYNC.RECONVERGENT B0 ;  /* 0x0000000000007941 */ /* 0x000fea0003800200 */
.L_x_0:
[----:B------:R-:W0:Y:S01]  /*0250*/  MUFU.RCP64H R3, 500 ;  /* 0x407f400000037908 */ /* 0x000e220000001800 */
[----:B------:R-:W-:Y:S01]  /*0260*/  IMAD.MOV.U32 R8, RZ, RZ, 0x0 ;  /* 0x00000000ff087424 */ /* 0x000fe200078e00ff */
[----:B------:R-:W-:Y:S01]  /*0270*/  BSSY.RECONVERGENT B0, `(.L_x_2) ;  /* 0x0000014000007945 */ /* 0x000fe20003800200 */
[----:B------:R-:W-:Y:S02]  /*0280*/  IMAD.MOV.U32 R9, RZ, RZ, 0x407f4000 ;  /* 0x407f4000ff097424 */ /* 0x000fe400078e00ff */
[----:B------:R-:W-:-:S03]  /*0290*/  IMAD.MOV.U32 R2, RZ, RZ, 0x1 ;  /* 0x00000001ff027424 */ /* 0x000fc600078e00ff */
[----:B------:R-:W1:Y:S03]  /*02a0*/  I2F.F64.U32 R12, R4 ;  /* 0x00000004000c7312 */ /* 0x000e660000201800 */
[----:B0-----:R-:W-:Y:S01]  /*02b0*/  DFMA R6, R2, -R8, 1 ;  /* 0x3ff000000206742b */ /* 0x001fe20000000808 */
[----:B-1----:R-:W-:-:S07]  /*02c0*/  FSETP.GEU.AND P1, PT, |R13|, 6.5827683646048100446e-37, PT ;  /* 0x036000000d00780b */ /* 0x002fce0003f2e200 */
[----:B------:R-:W-:-:S08]  /*02d0*/  DFMA R6, R6, R6, R6 ;  /* 0x000000060606722b */ /* 0x000fd00000000006 */
[----:B------:R-:W-:-:S08]  /*02e0*/  DFMA R6, R2, R6, R2 ;  /* 0x000000060206722b */ /* 0x000fd00000000002 */
[----:B------:R-:W-:-:S08]  /*02f0*/  DFMA R2, R6, -R8, 1 ;  /* 0x3ff000000602742b */ /* 0x000fd00000000808 */
[----:B------:R-:W-:-:S08]  /*0300*/  DFMA R2, R6, R2, R6 ;  /* 0x000000020602722b */ /* 0x000fd00000000006 */
[----:B------:R-:W-:-:S08]  /*0310*/  DMUL R6, R12, R2 ;  /* 0x000000020c067228 */ /* 0x000fd00000000000 */
[----:B------:R-:W-:-:S08]  /*0320*/  DFMA R8, R6, -500, R12 ;  /* 0xc07f40000608782b */ /* 0x000fd0000000000c */
[----:B------:R-:W-:-:S10]  /*0330*/  DFMA R2, R2, R8, R6 ;  /* 0x000000080202722b */ /* 0x000fd40000000006 */
[----:B------:R-:W-:-:S05]  /*0340*/  FFMA R4, RZ, 3.98828125, R3 ;  /* 0x407f4000ff047823 */ /* 0x000fca0000000003 */
[----:B------:R-:W-:-:S13]  /*0350*/  FSETP.GT.AND P0, PT, |R4|, 1.469367938527859385e-39, PT ;  /* 0x001000000400780b */ /* 0x000fda0003f04200 */
[----:B------:R-:W-:Y:S05]  /*0360*/  @P0 BRA P1, `(.L_x_3) ;  /* 0x0000000000100947 */ /* 0x000fea0000800000 */
[----:B------:R-:W-:-:S07]  /*0370*/  MOV R4, 0x390 ;  /* 0x0000039000047802 */ /* 0x000fce0000000f00 */
[----:B------:R-:W-:Y:S05]  /*0380*/  CALL.REL.NOINC `($__internal_0_$__cuda_sm20_div_rn_f64_full) ;  /* 0x0000000000587944 */ /* 0x000fea0003c00000 */
[----:B------:R-:W-:Y:S02]  /*0390*/  IMAD.MOV.U32 R2, RZ, RZ, R12 ;  /* 0x000000ffff027224 */ /* 0x000fe400078e000c */
[----:B------:R-:W-:-:S07]  /*03a0*/  IMAD.MOV.U32 R3, RZ, RZ, R13 ;  /* 0x000000ffff037224 */ /* 0x000fce00078e000d */
.L_x_3:
[----:B------:R-:W-:Y:S05]  /*03b0*/  BSYNC.RECONVERGENT B0 ;  /* 0x0000000000007941 */ /* 0x000fea0003800200 */
.L_x_2:
[----:B------:R-:W-:Y:S01]  /*03c0*/  DMUL R2, R2, 16777216 ;  /* 0x4170000002027828 */ /* 0x000fe20000000000 */
[----:B------:R-:W0:Y:S01]  /*03d0*/  LDC.64 R6, c[0x0][0x380] ;  /* 0x0000e000ff067b82 */ /* 0x000e220000000a00 */
[----:B------:R-:W-:-:S08]  /*03e0*/  IMAD R5, R0, 0x7d0, R5 ;  /* 0x000007d000057824 */ /* 0x000fd000078e0205 */
[----:B------:R-:W1:Y:S02]  /*03f0*/  F2I.F64.TRUNC R2, R2 ;  /* 0x0000000200027311 */ /* 0x000e64000030d100 */
[----:B-1----:R-:W-:-:S04]  /*0400*/  SHF.R.S32.HI R9, RZ, 0x1f, R2 ;  /* 0x0000001fff097819 */ /* 0x002fc80000011402 */
[----:B------:R-:W-:-:S04]  /*0410*/  LEA.HI R9, R9, R2, RZ, 0x10 ;  /* 0x0000000209097211 */ /* 0x000fc800078f80ff */
[----:B------:R-:W-:Y:S02]  /*0420*/  LOP3.LUT R11, R9, 0xffff0000, RZ, 0xc0, !PT ;  /* 0xffff0000090b7812 */ /* 0x000fe400078ec0ff */
[----:B------:R-:W-:-:S03]  /*0430*/  SHF.R.S32.HI R9, RZ, 0x10, R9 ;  /* 0x00000010ff097819 */ /* 0x000fc60000011409 */
[----:B------:R-:W-:-:S05]  /*0440*/  IMAD.IADD R11, R2, 0x1, -R11 ;  /* 0x00000001020b7824 */ /* 0x000fca00078e0a0b */
[----:B------:R-:W-:-:S04]  /*0450*/  SHF.R.S32.HI R4, RZ, 0x1f, R11 ;  /* 0x0000001fff047819 */ /* 0x000fc8000001140b */
[----:B------:R-:W-:Y:S01]  /*0460*/  LEA.HI R8, R4, R11, RZ, 0x8 ;  /* 0x0000000b04087211 */ /* 0x000fe200078f40ff */
[----:B0-----:R-:W-:-:S03]  /*0470*/  IMAD.WIDE R4, R5, 0xc, R6 ;  /* 0x0000000c05047825 */ /* 0x001fc600078e0206 */
[----:B------:R-:W-:Y:S02]  /*0480*/  LOP3.LUT R0, R8, 0xffffff00, RZ, 0xc0, !PT ;  /* 0xffffff0008007812 */ /* 0x000fe400078ec0ff */
[----:B------:R-:W-:Y:S01]  /*0490*/  SHF.R.S32.HI R3, RZ, 0x8, R8 ;  /* 0x00000008ff037819 */ /* 0x000fe20000011408 */
[----:B------:R-:W-:Y:S02]  /*04a0*/  STG.E desc[UR4][R4.64+0x8], R9 ;  /* 0x0000080904007986 */ /* 0x000fe4000c101904 */
[----:B------:R-:W-:Y:S02]  /*04b0*/  IMAD.IADD R11, R11, 0x1, -R0 ;  /* 0x000000010b0b7824 */ /* 0x000fe400078e0a00 */
[----:B------:R-:W-:Y:S04]  /*04c0*/  STG.E desc[UR4][R4.64], R3 ;  /* 0x0000000304007986 */ /* 0x000fe8000c101904 */
[----:B------:R-:W-:Y:S01]  /*04d0*/  STG.E desc[UR4][R4.64+0x4], R11 ;  /* 0x0000040b04007986 */ /* 0x000fe2000c101904 */
[----:B------:R-:W-:Y:S05]  /*04e0*/  EXIT ;  /* 0x000000000000794d */ /* 0x000fea0003800000 */
        .weak           $__internal_0_$__cuda_sm20_div_rn_f64_full
        .type           $__internal_0_$__cuda_sm20_div_rn_f64_full,@function
        .size           $__internal_0_$__cuda_sm20_div_rn_f64_full,(.L_x_9 - $__internal_0_$__cuda_sm20_div_rn_f64_full)
$__internal_0_$__cuda_sm20_div_rn_f64_full:
[----:B------:R-:W-:Y:S01]  /*04f0*/  IMAD.MOV.U32 R7, RZ, RZ, 0x3fff4000 ;  /* 0x3fff4000ff077424 */ /* 0x000fe200078e00ff */
[----:B------:R-:W-:Y:S01]  /*0500*/  BSSY.RECONVERGENT B1, `(.L_x_4) ;  /* 0x000004c000017945 */ /* 0x000fe20003800200 */
[----:B------:R-:W-:Y:S02]  /*0510*/  IMAD.MOV.U32 R6, RZ, RZ, 0x0 ;  /* 0x00000000ff067424 */ /* 0x000fe400078e00ff */
[----:B------:R-:W0:Y:S01]  /*0520*/  MUFU.RCP64H R9, R7 ;  /* 0x0000000700097308 */ /* 0x000e220000001800 */
[----:B------:R-:W-:Y:S02]  /*0530*/  IMAD.MOV.U32 R8, RZ, RZ, 0x1 ;  /* 0x00000001ff087424 */ /* 0x000fe400078e00ff */
[----:B------:R-:W-:Y:S02]  /*0540*/  IMAD.MOV.U32 R3, RZ, RZ, R13 ;  /* 0x000000ffff037224 */ /* 0x000fe400078e000d */
[----:B------:R-:W-:Y:S02]  /*0550*/  IMAD.MOV.U32 R2, RZ, RZ, R12 ;  /* 0x000000ffff027224 */ /* 0x000fe400078e000c */
[----:B------:R-:W-:Y:S01]  /*0560*/  IMAD.MOV.U32 R13, RZ, RZ, 0x1ca00000 ;  /* 0x1ca00000ff0d7424 */ /* 0x000fe200078e00ff */
[C---:B------:R-:W-:Y:S01]  /*0570*/  FSETP.GEU.AND P1, PT, |R3|.reuse, 1.469367938527859385e-39, PT ;  /* 0x001000000300780b */ /* 0x040fe20003f2e200 */
[----:B------:R-:W-:Y:S01]  /*0580*/  IMAD.MOV.U32 R19, RZ, RZ, 0x40700000 ;  /* 0x40700000ff137424 */ /* 0x000fe200078e00ff */
[----:B------:R-:W-:-:S03]  /*0590*/  LOP3.LUT R12, R3, 0x7ff00000, RZ, 0xc0, !PT ;  /* 0x7ff00000030c7812 */ /* 0x000fc600078ec0ff */
[----:B------:R-:W-:Y:S01]  /*05a0*/  VIADD R21, R19, 0xffffffff ;  /* 0xffffffff13157836 */ /* 0x000fe20000000000 */
[----:B------:R-:W-:Y:S01]  /*05b0*/  ISETP.GE.U32.AND P0, PT, R12, 0x40700000, PT ;  /* 0x407000000c00780c */ /* 0x000fe20003f06070 */
[----:B------:R-:W-:Y:S01]  /*05c0*/  IMAD.MOV.U32 R18, RZ, RZ, R12 ;  /* 0x000000ffff127224 */ /* 0x000fe200078e000c */
[----:B0-----:R-:W-:Y:S02]  /*05d0*/  DFMA R10, R8, -R6, 1 ;  /* 0x3ff00000080a742b */ /* 0x001fe40000000806 */
[----:B------:R-:W-:-:S06]  /*05e0*/  SEL R13, R13, 0x63400000, !P0 ;  /* 0x634000000d0d7807 */ /* 0x000fcc0004000000 */
[----:B------:R-:W-:-:S08]  /*05f0*/  DFMA R10, R10, R10, R10 ;  /* 0x0000000a0a0a722b */ /* 0x000fd0000000000a */
[----:B------:R-:W-:Y:S01]  /*0600*/  DFMA R14, R8, R10, R8 ;  /* 0x0000000a080e722b */ /* 0x000fe20000000008 */
[C-C-:B------:R-:W-:Y:S01]  /*0610*/  @!P1 LOP3.LUT R10, R13.reuse, 0x80000000, R3.reuse, 0xf8, !PT ;  /* 0x800000000d0a9812 */ /* 0x140fe200078ef803 */
[----:B------:R-:W-:Y:S01]  /*0620*/  IMAD.MOV.U32 R8, RZ, RZ, R2 ;  /* 0x000000ffff087224 */ /* 0x000fe200078e0002 */
[----:B------:R-:W-:Y:S02]  /*0630*/  LOP3.LUT R9, R13, 0x800fffff, R3, 0xf8, !PT ;  /* 0x800fffff0d097812 */ /* 0x000fe400078ef803 */
[----:B------:R-:W-:Y:S01]  /*0640*/  @!P1 LOP3.LUT R11, R10, 0x100000, RZ, 0xfc, !PT ;  /* 0x001000000a0b9812 */ /* 0x000fe200078efcff */
[----:B------:R-:W-:Y:S02]  /*0650*/  @!P1 IMAD.MOV.U32 R10, RZ, RZ, RZ ;  /* 0x000000ffff0a9224 */ /* 0x000fe400078e00ff */
[----:B------:R-:W-:-:S04]  /*0660*/  DFMA R16, R14, -R6, 1 ;  /* 0x3ff000000e10742b */ /* 0x000fc80000000806 */
[----:B------:R-:W-:-:S04]  /*0670*/  @!P1 DFMA R8, R8, 2, -R10 ;  /* 0x400000000808982b */ /* 0x000fc8000000080a */
[----:B------:R-:W-:-:S06]  /*0680*/  DFMA R10, R14, R16, R14 ;  /* 0x000000100e0a722b */ /* 0x000fcc000000000e */
[----:B------:R-:W-:Y:S02]  /*0690*/  @!P1 LOP3.LUT R18, R9, 0x7ff00000, RZ, 0xc0, !PT ;  /* 0x7ff0000009129812 */ /* 0x000fe400078ec0ff */
[----:B------:R-:W-:-:S03]  /*06a0*/  DMUL R16, R10, R8 ;  /* 0x000000080a107228 */ /* 0x000fc60000000000 */
[----:B------:R-:W-:-:S05]  /*06b0*/  VIADD R20, R18, 0xffffffff ;  /* 0xffffffff12147836 */ /* 0x000fca0000000000 */
[----:B------:R-:W-:Y:S01]  /*06c0*/  DFMA R14, R16, -R6, R8 ;  /* 0x80000006100e722b */ /* 0x000fe20000000008 */
[----:B------:R-:W-:-:S04]  /*06d0*/  ISETP.GT.U32.AND P0, PT, R20, 0x7feffffe, PT ;  /* 0x7feffffe1400780c */ /* 0x000fc80003f04070 */
[----:B------:R-:W-:-:S03]  /*06e0*/  ISETP.GT.U32.OR P0, PT, R21, 0x7feffffe, P0 ;  /* 0x7feffffe1500780c */ /* 0x000fc60000704470 */
[----:B------:R-:W-:-:S10]  /*06f0*/  DFMA R10, R10, R14, R16 ;  /* 0x0000000e0a0a722b */ /* 0x000fd40000000010 */
[----:B------:R-:W-:Y:S05]  /*0700*/  @P0 BRA `(.L_x_5) ;  /* 0x0000000000680947 */ /* 0x000fea0003800000 */
[----:B------:R-:W-:Y:S02]  /*0710*/  IMAD.MOV.U32 R3, RZ, RZ, 0x40700000 ;  /* 0x40700000ff037424 */ /* 0x000fe400078e00ff */
[----:B------:R-:W-:-:S03]  /*0720*/  IMAD.MOV.U32 R2, RZ, RZ, RZ ;  /* 0x000000ffff027224 */ /* 0x000fc600078e00ff */
[----:B------:R-:W-:-:S04]  /*0730*/  VIADDMNMX R12, R12, -R3, 0xb9600000, !PT ;  /* 0xb96000000c0c7446 */ /* 0x000fc80007800903 */
[----:B------:R-:W-:-:S05]  /*0740*/  VIMNMX R12, PT, PT, R12, 0x46a00000, PT ;  /* 0x46a000000c0c7848 */ /* 0x000fca0003fe0100 */
[----:B------:R-:W-:-:S04]  /*0750*/  IMAD.IADD R14, R12, 0x1, -R13 ;  /* 0x000000010c0e7824 */ /* 0x000fc800078e0a0d */
[----:B------:R-:W-:-:S06]  /*0760*/  VIADD R3, R14, 0x7fe00000 ;  /* 0x7fe000000e037836 */ /* 0x000fcc0000000000 */
[----:B------:R-:W-:-:S10]  /*0770*/  DMUL R12, R10, R2 ;  /* 0x000000020a0c7228 */ /* 0x000fd40000000000 */
[----:B------:R-:W-:-:S13]  /*0780*/  FSETP.GTU.AND P0, PT, |R13|, 1.469367938527859385e-39, PT ;  /* 0x001000000d00780b */ /* 0x000fda0003f0c200 */
[----:B------:R-:W-:Y:S05]  /*0790*/  @P0 BRA `(.L_x_6) ;  /* 0x0000000000880947 */ /* 0x000fea0003800000 */
[----:B------:R-:W-:-:S10]  /*07a0*/  DFMA R6, R10, -R6, R8 ;  /* 0x800000060a06722b */ /* 0x000fd40000000008 */
[C---:B------:R-:W-:Y:S02]  /*07b0*/  FSETP.NEU.AND P0, PT, R7.reuse, RZ, PT ;  /* 0x000000ff0700720b */ /* 0x040fe40003f0d000 */
[----:B------:R-:W-:-:S04]  /*07c0*/  LOP3.LUT R2, R7, 0x407f4000, RZ, 0x3c, !PT ;  /* 0x407f400007027812 */ /* 0x000fc800078e3cff */
[----:B------:R-:W-:Y:S01]  /*07d0*/  LOP3.LUT R9, R2, 0x80000000, RZ, 0xc0, !PT ;  /* 0x8000000002097812 */ /* 0x000fe200078ec0ff */
[----:B------:R-:W-:-:S03]  /*07e0*/  IMAD.MOV.U32 R2, RZ, RZ, RZ ;  /* 0x000000ffff027224 */ /* 0x000fc600078e00ff */
[----:B------:R-:W-:-:S03]  /*07f0*/  LOP3.LUT R3, R9, R3, RZ, 0xfc, !PT ;  /* 0x0000000309037212 */ /* 0x000fc600078efcff */
[----:B------:R-:W-:Y:S05]  /*0800*/  @!P0 BRA `(.L_x_6) ;  /* 0x00000000006c8947 */ /* 0x000fea0003800000 */
[----:B------:R-:W-:Y:S01]  /*0810*/  IMAD.MOV R7, RZ, RZ, -R14 ;  /* 0x000000ffff077224 */ /* 0x000fe200078e0a0e */
[----:B------:R-:W-:Y:S01]  /*0820*/  DMUL.RP R2, R10, R2 ;  /* 0x000000020a027228 */ /* 0x000fe20000008000 */
[----:B------:R-:W-:-:S06]  /*0830*/  IMAD.MOV.U32 R6, RZ, RZ, RZ ;  /* 0x000000ffff067224 */ /* 0x000fcc00078e00ff */
[----:B------:R-:W-:-:S03]  /*0840*/  DFMA R6, R12, -R6, R10 ;  /* 0x800000060c06722b */ /* 0x000fc6000000000a */
[----:B------:R-:W-:-:S03]  /*0850*/  LOP3.LUT R9, R3, R9, RZ, 0x3c, !PT ;  /* 0x0000000903097212 */ /* 0x000fc600078e3cff */
[----:B------:R-:W-:-:S04]  /*0860*/  IADD3 R6, PT, PT, -R14, -0x43300000, RZ ;  /* 0xbcd000000e067810 */ /* 0x000fc80007ffe1ff */
[----:B------:R-:W-:-:S04]  /*0870*/  FSETP.NEU.AND P0, PT, |R7|, R6, PT ;  /* 0x000000060700720b */ /* 0x000fc80003f0d200 */
[----:B------:R-:W-:Y:S02]  /*0880*/  FSEL R12, R2, R12, !P0 ;  /* 0x0000000c020c7208 */ /* 0x000fe40004000000 */
[----:B------:R-:W-:Y:S01]  /*0890*/  FSEL R13, R9, R13, !P0 ;  /* 0x0000000d090d7208 */ /* 0x000fe20004000000 */
[----:B------:R-:W-:Y:S06]  /*08a0*/  BRA `(.L_x_6) ;  /* 0x0000000000447947 */ /* 0x000fec0003800000 */
.L_x_5:
[----:B------:R-:W-:-:S14]  /*08b0*/  DSETP.NAN.AND P0, PT, R2, R2, PT ;  /* 0x000000020200722a */ /* 0x000fdc0003f08000 */
[----:B------:R-:W-:Y:S05]  /*08c0*/  @P0 BRA `(.L_x_7) ;  /* 0x0000000000340947 */ /* 0x000fea0003800000 */
[----:B------:R-:W-:Y:S01]  /*08d0*/  ISETP.NE.AND P0, PT, R18, R19, PT ;  /* 0x000000131200720c */ /* 0x000fe20003f05270 */
[----:B------:R-:W-:Y:S02]  /*08e0*/  IMAD.MOV.U32 R12, RZ, RZ, 0x0 ;  /* 0x00000000ff0c7424 */ /* 0x000fe400078e00ff */
[----:B------:R-:W-:-:S10]  /*08f0*/  IMAD.MOV.U32 R13, RZ, RZ, -0x80000 ;  /* 0xfff80000ff0d7424 */ /* 0x000fd400078e00ff */
[----:B------:R-:W-:Y:S05]  /*0900*/  @!P0 BRA `(.L_x_6) ;  /* 0x00000000002c8947 */ /* 0x000fea0003800000 */
[----:B------:R-:W-:Y:S02]  /*0910*/  ISETP.NE.AND P0, PT, R18, 0x7ff00000, PT ;  /* 0x7ff000001200780c */ /* 0x000fe40003f05270 */
[----:B------:R-:W-:Y:S02]  /*0920*/  LOP3.LUT R2, R3, 0x407f4000, RZ, 0x3c, !PT ;  /* 0x407f400003027812 */ /* 0x000fe400078e3cff */
[----:B------:R-:W-:Y:S02]  /*0930*/  ISETP.EQ.OR P0, PT, R19, RZ, !P0 ;  /* 0x000000ff1300720c */ /* 0x000fe40004702670 */
[----:B------:R-:W-:-:S11]  /*0940*/  LOP3.LUT R13, R2, 0x80000000, RZ, 0xc0, !PT ;  /* 0x80000000020d7812 */ /* 0x000fd600078ec0ff */
[----:B------:R-:W-:Y:S01]  /*0950*/  @P0 LOP3.LUT R2, R13, 0x7ff00000, RZ, 0xfc, !PT ;  /* 0x7ff000000d020812 */ /* 0x000fe200078efcff */
[----:B------:R-:W-:Y:S02]  /*0960*/  @!P0 IMAD.MOV.U32 R12, RZ, RZ, RZ ;  /* 0x000000ffff0c8224 */ /* 0x000fe400078e00ff */
[----:B------:R-:W-:Y:S02]  /*0970*/  @P0 IMAD.MOV.U32 R12, RZ, RZ, RZ ;  /* 0x000000ffff0c0224 */ /* 0x000fe400078e00ff */
[----:B------:R-:W-:Y:S01]  /*0980*/  @P0 IMAD.MOV.U32 R13, RZ, RZ, R2 ;  /* 0x000000ffff0d0224 */ /* 0x000fe200078e0002 */
[----:B------:R-:W-:Y:S06]  /*0990*/  BRA `(.L_x_6) ;  /* 0x0000000000087947 */ /* 0x000fec0003800000 */
.L_x_7:
[----:B------:R-:W-:Y:S01]  /*09a0*/  LOP3.LUT R13, R3, 0x80000, RZ, 0xfc, !PT ;  /* 0x00080000030d7812 */ /* 0x000fe200078efcff */
[----:B------:R-:W-:-:S07]  /*09b0*/  IMAD.MOV.U32 R12, RZ, RZ, R2 ;  /* 0x000000ffff0c7224 */ /* 0x000fce00078e0002 */
.L_x_6:
[----:B------:R-:W-:Y:S05]  /*09c0*/  BSYNC.RECONVERGENT B1 ;  /* 0x0000000000017941 */ /* 0x000fea0003800200 */
.L_x_4:
[----:B------:R-:W-:Y:S02]  /*09d0*/  IMAD.MOV.U32 R2, RZ, RZ, R4 ;  /* 0x000000ffff027224 */ /* 0x000fe400078e0004 */
[----:B------:R-:W-:-:S04]  /*09e0*/  IMAD.MOV.U32 R3, RZ, RZ, 0x0 ;  /* 0x00000000ff037424 */ /* 0x000fc800078e00ff */
[----:B------:R-:W-:Y:S05]  /*09f0*/  RET.REL.NODEC R2 `(_Z14drawMandelbrotP3RGBPdS1_) ;  /* 0xfffffff402807950 */ /* 0x000fea0003c3ffff */
.L_x_8:
[----:B------:R-:W-:-:S00]  /*0a00*/  BRA `(.L_x_8) ;  /* 0xfffffffc00fc7947 */ /* 0x000fc0000383ffff */
[----:B------:R-:W-:-:S00]  /*0a10*/  NOP ;  /* 0x0000000000007918 */ /* 0x000fc00000000000 */
        /* <DEDUP_REMOVED lines=14> */
.L_x_9:


//--------------------- .nv.shared.reserved.0     --------------------------
	.section	.nv.shared.reserved.0,"aw",@nobits
	.weak		__nv_reservedSMEM_offset_0_alias
	.size		__nv_reservedSMEM_offset_0_alias, 0, 64
	.other		__nv_reservedSMEM_offset_0_alias,@"STO_CUDA_RESERVED_SHARED STV_DEFAULT"
__nv_reservedSMEM_offset_0_alias:
	.zero		0
	.zero		64


//--------------------- .nv.constant0._Z14drawMandelbrotP3RGBPdS1_ --------------------------
	.section	.nv.constant0._Z14drawMandelbrotP3RGBPdS1_,"a",@progbits
	.sectionflags	@""
	.align	4
.nv.constant0._Z14drawMandelbrotP3RGBPdS1_:
	.zero		920


//--------------------- SYMBOLS --------------------------

	.type		.nv.reservedSmem.offset0,@object
	.size		.nv.reservedSmem.offset0,0x4
